//
// Generated by NVIDIA NVVM Compiler
//
// Compiler Build ID: CL-36424714
// Cuda compilation tools, release 13.0, V13.0.88
// Based on NVVM 20.0.0
//

.version 9.0
.target sm_100
.address_size 64

	// .globl	_Z13square_kernelPKfPfm

.visible .entry _Z13square_kernelPKfPfm(
	.param .u64 .ptr .align 1 _Z13square_kernelPKfPfm_param_0,
	.param .u64 .ptr .align 1 _Z13square_kernelPKfPfm_param_1,
	.param .u64 _Z13square_kernelPKfPfm_param_2
)
{
	.reg .pred 	%p<2>;
	.reg .b32 	%r<5>;
	.reg .b32 	%f<3>;
	.reg .b64 	%rd<10>;

	ld.param.u64 	%rd2, [_Z13square_kernelPKfPfm_param_0];
	ld.param.u64 	%rd3, [_Z13square_kernelPKfPfm_param_1];
	ld.param.u64 	%rd4, [_Z13square_kernelPKfPfm_param_2];
	mov.u32 	%r1, %ctaid.x;
	mov.u32 	%r2, %ntid.x;
	mov.u32 	%r3, %tid.x;
	mad.lo.s32 	%r4, %r1, %r2, %r3;
	cvt.u64.u32 	%rd1, %r4;
	setp.le.u64 	%p1, %rd4, %rd1;
	@%p1 bra 	$L__BB0_2;
	cvta.to.global.u64 	%rd5, %rd2;
	cvta.to.global.u64 	%rd6, %rd3;
	shl.b64 	%rd7, %rd1, 2;
	add.s64 	%rd8, %rd5, %rd7;
	ld.global.f32 	%f1, [%rd8];
	mul.f32 	%f2, %f1, %f1;
	add.s64 	%rd9, %rd6, %rd7;
	st.global.f32 	[%rd9], %f2;
$L__BB0_2:
	ret;

}


// ===== COMPILED SASS (sm_100) =====

	.target	sm_100

	.elftype	@"ET_EXEC"


//--------------------- .note.nv.tkinfo           --------------------------
	.section	.note.nv.tkinfo,"",@"SHT_NOTE"
	.sectionflags	@"SHF_NOTE_NV_TKINFO"
	.tkinfo
        /*0018*/ 	.word	0x00000002
        /*0030*/ 	.string	""
        /*0030*/ 	.string	"ptxas"
        /*0030*/ 	.string	"Cuda compilation tools, release 13.0, V13.0.88"
        /*0030*/ 	.string	"Build cuda_13.0.r13.0/compiler.36424714_0"
        /*0030*/ 	.string	"-arch sm_100 -m 64 "



//--------------------- .note.nv.cuinfo           --------------------------
	.section	.note.nv.cuinfo,"",@"SHT_NOTE"
	.sectionflags	@"SHF_NOTE_NV_CUINFO"
        /*0018*/ 	.short	0x0002
        /*001a*/ 	.short	0x0064
        /*001c*/ 	.short	0x0082
	.zero		2


//--------------------- .nv.info                  --------------------------
	.section	.nv.info,"",@"SHT_CUDA_INFO"
	.align	4


	//----- nvinfo : EIATTR_REGCOUNT
	.align		4
        /*0000*/ 	.byte	0x04, 0x2f
        /*0002*/ 	.short	(.L_1 - .L_0)
	.align		4
.L_0:
        /*0004*/ 	.word	index@(_Z13square_kernelPKfPfm)
        /*0008*/ 	.word	0x0000000a


	//----- nvinfo : EIATTR_FRAME_SIZE
	.align		4
.L_1:
        /*000c*/ 	.byte	0x04, 0x11
        /*000e*/ 	.short	(.L_3 - .L_2)
	.align		4
.L_2:
        /*0010*/ 	.word	index@(_Z13square_kernelPKfPfm)
        /*0014*/ 	.word	0x00000000


	//----- nvinfo : EIATTR_MIN_STACK_SIZE
	.align		4
.L_3:
        /*0018*/ 	.byte	0x04, 0x12
        /*001a*/ 	.short	(.L_5 - .L_4)
	.align		4
.L_4:
        /*001c*/ 	.word	index@(_Z13square_kernelPKfPfm)
        /*0020*/ 	.word	0x00000000
.L_5:


//--------------------- .nv.compat                --------------------------
	.section	.nv.compat,"",@"SHT_CUDA_COMPAT_INFO"
	.align	4
        /*0000*/ 	.byte	0x02, 0x09, 0x00, 0x00, 0x02, 0x02, 0x01, 0x00, 0x02, 0x05, 0x05, 0x00, 0x03, 0x07, 0x01, 0x01
        /*0010*/ 	.byte	0x02, 0x03, 0x00, 0x00, 0x02, 0x06, 0x01, 0x00, 0x04, 0x0b, 0x08, 0x00, 0x09, 0x00, 0x00, 0x00
        /*0020*/ 	.byte	0x00, 0x00, 0x00, 0x00


//--------------------- .nv.info._Z13square_kernelPKfPfm --------------------------
	.section	.nv.info._Z13square_kernelPKfPfm,"",@"SHT_CUDA_INFO"
	.sectionflags	@""
	.align	4


	//----- nvinfo : EIATTR_CUDA_API_VERSION
	.align		4
        /*0000*/ 	.byte	0x04, 0x37
        /*0002*/ 	.short	(.L_7 - .L_6)
.L_6:
        /*0004*/ 	.word	0x00000082


	//----- nvinfo : EIATTR_KPARAM_INFO
	.align		4
.L_7:
        /*0008*/ 	.byte	0x04, 0x17
        /*000a*/ 	.short	(.L_9 - .L_8)
.L_8:
        /*000c*/ 	.word	0x00000000
        /*0010*/ 	.short	0x0002
        /*0012*/ 	.short	0x0010
        /*0014*/ 	.byte	0x00, 0xf0, 0x21, 0x00


	//----- nvinfo : EIATTR_KPARAM_INFO
	.align		4
.L_9:
        /*0018*/ 	.byte	0x04, 0x17
        /*001a*/ 	.short	(.L_11 - .L_10)
.L_10:
        /*001c*/ 	.word	0x00000000
        /*0020*/ 	.short	0x0001
        /*0022*/ 	.short	0x0008
        /*0024*/ 	.byte	0x00, 0xf5, 0x21, 0x00


	//----- nvinfo : EIATTR_KPARAM_INFO
	.align		4
.L_11:
        /*0028*/ 	.byte	0x04, 0x17
        /*002a*/ 	.short	(.L_13 - .L_12)
.L_12:
        /*002c*/ 	.word	0x00000000
        /*0030*/ 	.short	0x0000
        /*0032*/ 	.short	0x0000
        /*0034*/ 	.byte	0x00, 0xf5, 0x21, 0x00


	//----- nvinfo : EIATTR_SPARSE_MMA_MASK
	.align		4
.L_13:
        /*0038*/ 	.byte	0x03, 0x50
        /*003a*/ 	.short	0x0000


	//----- nvinfo : EIATTR_MAXREG_COUNT
	.align		4
        /*003c*/ 	.byte	0x03, 0x1b
        /*003e*/ 	.short	0x00ff


	//----- nvinfo : EIATTR_MERCURY_ISA_VERSION
	.align		4
        /*0040*/ 	.byte	0x03, 0x5f
        /*0042*/ 	.short	0x0101


	//----- nvinfo : EIATTR_VRC_CTA_INIT_COUNT
	.align		4
        /*0044*/ 	.byte	0x02, 0x4a
	.zero		1
	.zero		1


	//----- nvinfo : EIATTR_EXIT_INSTR_OFFSETS
	.align		4
        /*0048*/ 	.byte	0x04, 0x1c
        /*004a*/ 	.short	(.L_15 - .L_14)


	//   ....[0]....
.L_14:
        /*004c*/ 	.word	0x00000080


	//   ....[1]....
        /*0050*/ 	.word	0x00000140


	//----- nvinfo : EIATTR_CBANK_PARAM_SIZE
	.align		4
.L_15:
        /*0054*/ 	.byte	0x03, 0x19
        /*0056*/ 	.short	0x0018


	//----- nvinfo : EIATTR_PARAM_CBANK
	.align		4
        /*0058*/ 	.byte	0x04, 0x0a
        /*005a*/ 	.short	(.L_17 - .L_16)
	.align		4
.L_16:
        /*005c*/ 	.word	index@(.nv.constant0._Z13square_kernelPKfPfm)
        /*0060*/ 	.short	0x0380
        /*0062*/ 	.short	0x0018


	//----- nvinfo : EIATTR_SW_WAR
	.align		4
.L_17:
        /*0064*/ 	.byte	0x04, 0x36
        /*0066*/ 	.short	(.L_19 - .L_18)
.L_18:
        /*0068*/ 	.word	0x00000008
.L_19:


//--------------------- .nv.callgraph             --------------------------
	.section	.nv.callgraph,"",@"SHT_CUDA_CALLGRAPH"
	.align	4
	.sectionentsize	8
	.align		4
        /*0000*/ 	.word	0x00000000
	.align		4
        /*0004*/ 	.word	0xffffffff
	.align		4
        /*0008*/ 	.word	0x00000000
	.align		4
        /*000c*/ 	.word	0xfffffffe
	.align		4
        /*0010*/ 	.word	0x00000000
	.align		4
        /*0014*/ 	.word	0xfffffffd
	.align		4
        /*0018*/ 	.word	0x00000000
	.align		4
        /*001c*/ 	.word	0xfffffffc


//--------------------- .text._Z13square_kernelPKfPfm --------------------------
	.section	.text._Z13square_kernelPKfPfm,"ax",@progbits
	.align	128
        .global         _Z13square_kernelPKfPfm
        .type           _Z13square_kernelPKfPfm,@function
        .size           _Z13square_kernelPKfPfm,(.L_x_1 - _Z13square_kernelPKfPfm)
        .other          _Z13square_kernelPKfPfm,@"STO_CUDA_ENTRY STV_DEFAULT"
_Z13square_kernelPKfPfm:
.text._Z13square_kernelPKfPfm:
[----:B------:R-:W-:Y:S01]  /*0000*/  LDC R1, c[0x0][0x37c] ;  /* 0x0000df00ff017b82 */ /* 0x000fe20000000800 */
[----:B------:R-:W0:Y:S07]  /*0010*/  S2R R3, SR_TID.X ;  /* 0x0000000000037919 */ /* 0x000e2e0000002100 */
[----:B------:R-:W0:Y:S01]  /*0020*/  S2UR UR4, SR_CTAID.X ;  /* 0x00000000000479c3 */ /* 0x000e220000002500 */
[----:B------:R-:W1:Y:S07]  /*0030*/  LDCU.64 UR6, c[0x0][0x390] ;  /* 0x00007200ff0677ac */ /* 0x000e6e0008000a00 */
[----:B------:R-:W0:Y:S02]  /*0040*/  LDC R0, c[0x0][0x360] ;  /* 0x0000d800ff007b82 */ /* 0x000e240000000800 */
[----:B0-----:R-:W-:-:S05]  /*0050*/  IMAD R0, R0, UR4, R3 ;  /* 0x0000000400007c24 */ /* 0x001fca000f8e0203 */
[----:B-1----:R-:W-:-:S04]  /*0060*/  ISETP.GE.U32.AND P0, PT, R0, UR6, PT ;  /* 0x0000000600007c0c */ /* 0x002fc8000bf06070 */
[----:B------:R-:W-:-:S13]  /*0070*/  ISETP.GE.U32.AND.EX P0, PT, RZ, UR7, PT, P0 ;  /* 0x00000007ff007c0c */ /* 0x000fda000bf06100 */
[----:B------:R-:W-:Y:S05]  /*0080*/  @P0 EXIT ;  /* 0x000000000000094d */ /* 0x000fea0003800000 */
[----:B------:R-:W0:Y:S01]  /*0090*/  LDCU.128 UR8, c[0x0][0x380] ;  /* 0x00007000ff0877ac */ /* 0x000e220008000c00 */
[----:B------:R-:W-:Y:S01]  /*00a0*/  IMAD.SHL.U32 R4, R0, 0x4, RZ ;  /* 0x0000000400047824 */ /* 0x000fe200078e00ff */
[----:B------:R-:W-:Y:S01]  /*00b0*/  SHF.R.U32.HI R0, RZ, 0x1e, R0 ;  /* 0x0000001eff007819 */ /* 0x000fe20000011600 */
[----:B------:R-:W1:Y:S03]  /*00c0*/  LDCU.64 UR4, c[0x0][0x358] ;  /* 0x00006b00ff0477ac */ /* 0x000e660008000a00 */
[----:B0-----:R-:W-:-:S04]  /*00d0*/  IADD3 R2, P0, PT, R4, UR8, RZ ;  /* 0x0000000804027c10 */ /* 0x001fc8000ff1e0ff */
[----:B------:R-:W-:-:S05]  /*00e0*/  IADD3.X R3, PT, PT, R0, UR9, RZ, P0, !PT ;  /* 0x0000000900037c10 */ /* 0x000fca00087fe4ff */
[----:B-1----:R-:W2:Y:S01]  /*00f0*/  LDG.E R2, desc[UR4][R2.64] ;  /* 0x0000000402027981 */ /* 0x002ea2000c1e1900 */
[----:B------:R-:W-:-:S04]  /*0100*/  IADD3 R4, P0, PT, R4, UR10, RZ ;  /* 0x0000000a04047c10 */ /* 0x000fc8000ff1e0ff */
[----:B------:R-:W-:Y:S01]  /*0110*/  IADD3.X R5, PT, PT, R0, UR11, RZ, P0, !PT ;  /* 0x0000000b00057c10 */ /* 0x000fe200087fe4ff */
[----:B--2---:R-:W-:-:S05]  /*0120*/  FMUL R7, R2, R2 ;  /* 0x0000000202077220 */ /* 0x004fca0000400000 */
[----:B------:R-:W-:Y:S01]  /*0130*/  STG.E desc[UR4][R4.64], R7 ;  /* 0x0000000704007986 */ /* 0x000fe2000c101904 */
[----:B------:R-:W-:Y:S05]  /*0140*/  EXIT ;  /* 0x000000000000794d */ /* 0x000fea0003800000 */
.L_x_0:
[----:B------:R-:W-:-:S00]  /*0150*/  BRA `(.L_x_0) ;  /* 0xfffffffc00fc7947 */ /* 0x000fc0000383ffff */
[----:B------:R-:W-:-:S00]  /*0160*/  NOP ;  /* 0x0000000000007918 */ /* 0x000fc00000000000 */
        /* <DEDUP_REMOVED lines=9> */
.L_x_1:


//--------------------- .nv.shared.reserved.0     --------------------------
	.section	.nv.shared.reserved.0,"aw",@nobits
	.weak		__nv_reservedSMEM_offset_0_alias
	.size		__nv_reservedSMEM_offset_0_alias, 0, 64
	.other		__nv_reservedSMEM_offset_0_alias,@"STO_CUDA_RESERVED_SHARED STV_DEFAULT"
__nv_reservedSMEM_offset_0_alias:
	.zero		0
	.zero		64


//--------------------- .nv.constant0._Z13square_kernelPKfPfm --------------------------
	.section	.nv.constant0._Z13square_kernelPKfPfm,"a",@progbits
	.sectionflags	@""
	.align	4
.nv.constant0._Z13square_kernelPKfPfm:
	.zero		920


//--------------------- SYMBOLS --------------------------

	.type		.nv.reservedSmem.offset0,@object
	.size		.nv.reservedSmem.offset0,0x4
